//
// Generated by NVIDIA NVVM Compiler
//
// Compiler Build ID: CL-36424714
// Cuda compilation tools, release 13.0, V13.0.88
// Based on NVVM 20.0.0
//

.version 9.0
.target sm_100
.address_size 64

	// .globl	_Z13gather_kernelIfEvPKT_PKlPS0_lllll

.visible .entry _Z13gather_kernelIfEvPKT_PKlPS0_lllll(
	.param .u64 .ptr .align 1 _Z13gather_kernelIfEvPKT_PKlPS0_lllll_param_0,
	.param .u64 .ptr .align 1 _Z13gather_kernelIfEvPKT_PKlPS0_lllll_param_1,
	.param .u64 .ptr .align 1 _Z13gather_kernelIfEvPKT_PKlPS0_lllll_param_2,
	.param .u64 _Z13gather_kernelIfEvPKT_PKlPS0_lllll_param_3,
	.param .u64 _Z13gather_kernelIfEvPKT_PKlPS0_lllll_param_4,
	.param .u64 _Z13gather_kernelIfEvPKT_PKlPS0_lllll_param_5,
	.param .u64 _Z13gather_kernelIfEvPKT_PKlPS0_lllll_param_6,
	.param .u64 _Z13gather_kernelIfEvPKT_PKlPS0_lllll_param_7
)
{
	.reg .pred 	%p<5>;
	.reg .b32 	%r<15>;
	.reg .b32 	%f<2>;
	.reg .b64 	%rd<35>;

	ld.param.u64 	%rd10, [_Z13gather_kernelIfEvPKT_PKlPS0_lllll_param_0];
	ld.param.u64 	%rd11, [_Z13gather_kernelIfEvPKT_PKlPS0_lllll_param_1];
	ld.param.u64 	%rd12, [_Z13gather_kernelIfEvPKT_PKlPS0_lllll_param_2];
	ld.param.u64 	%rd13, [_Z13gather_kernelIfEvPKT_PKlPS0_lllll_param_3];
	ld.param.u64 	%rd15, [_Z13gather_kernelIfEvPKT_PKlPS0_lllll_param_4];
	ld.param.u64 	%rd14, [_Z13gather_kernelIfEvPKT_PKlPS0_lllll_param_5];
	ld.param.u64 	%rd17, [_Z13gather_kernelIfEvPKT_PKlPS0_lllll_param_6];
	mov.u32 	%r1, %ctaid.x;
	mov.u32 	%r2, %ntid.x;
	mov.u32 	%r3, %tid.x;
	mad.lo.s32 	%r4, %r1, %r2, %r3;
	cvt.u64.u32 	%rd1, %r4;
	mov.u32 	%r5, %ctaid.y;
	mov.u32 	%r6, %ntid.y;
	mov.u32 	%r7, %tid.y;
	mad.lo.s32 	%r8, %r5, %r6, %r7;
	cvt.u64.u32 	%rd2, %r8;
	mul.lo.s64 	%rd3, %rd17, %rd14;
	setp.le.s64 	%p1, %rd3, %rd1;
	setp.le.s64 	%p2, %rd15, %rd2;
	or.pred  	%p3, %p1, %p2;
	@%p3 bra 	$L__BB0_5;
	and.b64  	%rd18, %rd14, -4294967296;
	setp.ne.s64 	%p4, %rd18, 0;
	@%p4 bra 	$L__BB0_3;
	cvt.u32.u64 	%r10, %rd14;
	cvt.u32.u64 	%r11, %rd1;
	div.u32 	%r12, %r11, %r10;
	mul.lo.s32 	%r13, %r12, %r10;
	sub.s32 	%r14, %r11, %r13;
	cvt.u64.u32 	%rd33, %r12;
	cvt.u64.u32 	%rd34, %r14;
	bra.uni 	$L__BB0_4;
$L__BB0_3:
	div.s64 	%rd33, %rd1, %rd14;
	mul.lo.s64 	%rd19, %rd33, %rd14;
	sub.s64 	%rd34, %rd1, %rd19;
$L__BB0_4:
	cvta.to.global.u64 	%rd20, %rd11;
	shl.b64 	%rd21, %rd33, 3;
	add.s64 	%rd22, %rd20, %rd21;
	ld.global.u64 	%rd23, [%rd22];
	mad.lo.s64 	%rd24, %rd13, %rd2, %rd23;
	mad.lo.s64 	%rd25, %rd24, %rd14, %rd34;
	mad.lo.s64 	%rd26, %rd3, %rd2, %rd1;
	cvta.to.global.u64 	%rd27, %rd10;
	shl.b64 	%rd28, %rd25, 2;
	add.s64 	%rd29, %rd27, %rd28;
	ld.global.f32 	%f1, [%rd29];
	cvta.to.global.u64 	%rd30, %rd12;
	shl.b64 	%rd31, %rd26, 2;
	add.s64 	%rd32, %rd30, %rd31;
	st.global.f32 	[%rd32], %f1;
$L__BB0_5:
	ret;

}
	// .globl	_Z13gather_kernelI6__halfEvPKT_PKlPS1_lllll
.visible .entry _Z13gather_kernelI6__halfEvPKT_PKlPS1_lllll(
	.param .u64 .ptr .align 1 _Z13gather_kernelI6__halfEvPKT_PKlPS1_lllll_param_0,
	.param .u64 .ptr .align 1 _Z13gather_kernelI6__halfEvPKT_PKlPS1_lllll_param_1,
	.param .u64 .ptr .align 1 _Z13gather_kernelI6__halfEvPKT_PKlPS1_lllll_param_2,
	.param .u64 _Z13gather_kernelI6__halfEvPKT_PKlPS1_lllll_param_3,
	.param .u64 _Z13gather_kernelI6__halfEvPKT_PKlPS1_lllll_param_4,
	.param .u64 _Z13gather_kernelI6__halfEvPKT_PKlPS1_lllll_param_5,
	.param .u64 _Z13gather_kernelI6__halfEvPKT_PKlPS1_lllll_param_6,
	.param .u64 _Z13gather_kernelI6__halfEvPKT_PKlPS1_lllll_param_7
)
{
	.reg .pred 	%p<5>;
	.reg .b16 	%rs<2>;
	.reg .b32 	%r<15>;
	.reg .b64 	%rd<35>;

	ld.param.u64 	%rd10, [_Z13gather_kernelI6__halfEvPKT_PKlPS1_lllll_param_0];
	ld.param.u64 	%rd11, [_Z13gather_kernelI6__halfEvPKT_PKlPS1_lllll_param_1];
	ld.param.u64 	%rd12, [_Z13gather_kernelI6__halfEvPKT_PKlPS1_lllll_param_2];
	ld.param.u64 	%rd13, [_Z13gather_kernelI6__halfEvPKT_PKlPS1_lllll_param_3];
	ld.param.u64 	%rd15, [_Z13gather_kernelI6__halfEvPKT_PKlPS1_lllll_param_4];
	ld.param.u64 	%rd14, [_Z13gather_kernelI6__halfEvPKT_PKlPS1_lllll_param_5];
	ld.param.u64 	%rd17, [_Z13gather_kernelI6__halfEvPKT_PKlPS1_lllll_param_6];
	mov.u32 	%r1, %ctaid.x;
	mov.u32 	%r2, %ntid.x;
	mov.u32 	%r3, %tid.x;
	mad.lo.s32 	%r4, %r1, %r2, %r3;
	cvt.u64.u32 	%rd1, %r4;
	mov.u32 	%r5, %ctaid.y;
	mov.u32 	%r6, %ntid.y;
	mov.u32 	%r7, %tid.y;
	mad.lo.s32 	%r8, %r5, %r6, %r7;
	cvt.u64.u32 	%rd2, %r8;
	mul.lo.s64 	%rd3, %rd17, %rd14;
	setp.le.s64 	%p1, %rd3, %rd1;
	setp.le.s64 	%p2, %rd15, %rd2;
	or.pred  	%p3, %p1, %p2;
	@%p3 bra 	$L__BB1_5;
	and.b64  	%rd18, %rd14, -4294967296;
	setp.ne.s64 	%p4, %rd18, 0;
	@%p4 bra 	$L__BB1_3;
	cvt.u32.u64 	%r10, %rd14;
	cvt.u32.u64 	%r11, %rd1;
	div.u32 	%r12, %r11, %r10;
	mul.lo.s32 	%r13, %r12, %r10;
	sub.s32 	%r14, %r11, %r13;
	cvt.u64.u32 	%rd33, %r12;
	cvt.u64.u32 	%rd34, %r14;
	bra.uni 	$L__BB1_4;
$L__BB1_3:
	div.s64 	%rd33, %rd1, %rd14;
	mul.lo.s64 	%rd19, %rd33, %rd14;
	sub.s64 	%rd34, %rd1, %rd19;
$L__BB1_4:
	cvta.to.global.u64 	%rd20, %rd11;
	shl.b64 	%rd21, %rd33, 3;
	add.s64 	%rd22, %rd20, %rd21;
	ld.global.u64 	%rd23, [%rd22];
	mad.lo.s64 	%rd24, %rd13, %rd2, %rd23;
	mad.lo.s64 	%rd25, %rd24, %rd14, %rd34;
	mad.lo.s64 	%rd26, %rd3, %rd2, %rd1;
	cvta.to.global.u64 	%rd27, %rd12;
	shl.b64 	%rd28, %rd26, 1;
	add.s64 	%rd29, %rd27, %rd28;
	cvta.to.global.u64 	%rd30, %rd10;
	shl.b64 	%rd31, %rd25, 1;
	add.s64 	%rd32, %rd30, %rd31;
	ld.global.u16 	%rs1, [%rd32];
	st.global.u16 	[%rd29], %rs1;
$L__BB1_5:
	ret;

}


// ===== COMPILED SASS (sm_100) =====

	.target	sm_100

	.elftype	@"ET_EXEC"


//--------------------- .note.nv.tkinfo           --------------------------
	.section	.note.nv.tkinfo,"",@"SHT_NOTE"
	.sectionflags	@"SHF_NOTE_NV_TKINFO"
	.tkinfo
        /*0018*/ 	.word	0x00000002
        /*0030*/ 	.string	""
        /*0030*/ 	.string	"ptxas"
        /*0030*/ 	.string	"Cuda compilation tools, release 13.0, V13.0.88"
        /*0030*/ 	.string	"Build cuda_13.0.r13.0/compiler.36424714_0"
        /*0030*/ 	.string	"-arch sm_100 -m 64 "



//--------------------- .note.nv.cuinfo           --------------------------
	.section	.note.nv.cuinfo,"",@"SHT_NOTE"
	.sectionflags	@"SHF_NOTE_NV_CUINFO"
        /*0018*/ 	.short	0x0002
        /*001a*/ 	.short	0x0064
        /*001c*/ 	.short	0x0082
	.zero		2


//--------------------- .nv.info                  --------------------------
	.section	.nv.info,"",@"SHT_CUDA_INFO"
	.align	4


	//----- nvinfo : EIATTR_REGCOUNT
	.align		4
        /*0000*/ 	.byte	0x04, 0x2f
        /*0002*/ 	.short	(.L_1 - .L_0)
	.align		4
.L_0:
        /*0004*/ 	.word	index@(_Z13gather_kernelIfEvPKT_PKlPS0_lllll)
        /*0008*/ 	.word	0x00000014


	//----- nvinfo : EIATTR_FRAME_SIZE
	.align		4
.L_1:
        /*000c*/ 	.byte	0x04, 0x11
        /*000e*/ 	.short	(.L_3 - .L_2)
	.align		4
.L_2:
        /*0010*/ 	.word	index@($__internal_1_$__cuda_sm20_div_s64)
        /*0014*/ 	.word	0x00000000


	//----- nvinfo : EIATTR_FRAME_SIZE
	.align		4
.L_3:
        /*0018*/ 	.byte	0x04, 0x11
        /*001a*/ 	.short	(.L_5 - .L_4)
	.align		4
.L_4:
        /*001c*/ 	.word	index@(_Z13gather_kernelIfEvPKT_PKlPS0_lllll)
        /*0020*/ 	.word	0x00000000


	//----- nvinfo : EIATTR_REGCOUNT
	.align		4
.L_5:
        /*0024*/ 	.byte	0x04, 0x2f
        /*0026*/ 	.short	(.L_7 - .L_6)
	.align		4
.L_6:
        /*0028*/ 	.word	index@(_Z13gather_kernelI6__halfEvPKT_PKlPS1_lllll)
        /*002c*/ 	.word	0x00000014


	//----- nvinfo : EIATTR_FRAME_SIZE
	.align		4
.L_7:
        /*0030*/ 	.byte	0x04, 0x11
        /*0032*/ 	.short	(.L_9 - .L_8)
	.align		4
.L_8:
        /*0034*/ 	.word	index@($__internal_0_$__cuda_sm20_div_s64)
        /*0038*/ 	.word	0x00000000


	//----- nvinfo : EIATTR_FRAME_SIZE
	.align		4
.L_9:
        /*003c*/ 	.byte	0x04, 0x11
        /*003e*/ 	.short	(.L_11 - .L_10)
	.align		4
.L_10:
        /*0040*/ 	.word	index@(_Z13gather_kernelI6__halfEvPKT_PKlPS1_lllll)
        /*0044*/ 	.word	0x00000000


	//----- nvinfo : EIATTR_MIN_STACK_SIZE
	.align		4
.L_11:
        /*0048*/ 	.byte	0x04, 0x12
        /*004a*/ 	.short	(.L_13 - .L_12)
	.align		4
.L_12:
        /*004c*/ 	.word	index@(_Z13gather_kernelI6__halfEvPKT_PKlPS1_lllll)
        /*0050*/ 	.word	0x00000000


	//----- nvinfo : EIATTR_MIN_STACK_SIZE
	.align		4
.L_13:
        /*0054*/ 	.byte	0x04, 0x12
        /*0056*/ 	.short	(.L_15 - .L_14)
	.align		4
.L_14:
        /*0058*/ 	.word	index@(_Z13gather_kernelIfEvPKT_PKlPS0_lllll)
        /*005c*/ 	.word	0x00000000
.L_15:


//--------------------- .nv.compat                --------------------------
	.section	.nv.compat,"",@"SHT_CUDA_COMPAT_INFO"
	.align	4
        /*0000*/ 	.byte	0x02, 0x09, 0x00, 0x00, 0x02, 0x02, 0x01, 0x00, 0x02, 0x05, 0x05, 0x00, 0x03, 0x07, 0x01, 0x01
        /*0010*/ 	.byte	0x02, 0x03, 0x00, 0x00, 0x02, 0x06, 0x01, 0x00, 0x04, 0x0b, 0x08, 0x00, 0x09, 0x00, 0x00, 0x00
        /*0020*/ 	.byte	0x00, 0x00, 0x00, 0x00


//--------------------- .nv.info._Z13gather_kernelI6__halfEvPKT_PKlPS1_lllll --------------------------
	.section	.nv.info._Z13gather_kernelI6__halfEvPKT_PKlPS1_lllll,"",@"SHT_CUDA_INFO"
	.sectionflags	@""
	.align	4


	//----- nvinfo : EIATTR_CUDA_API_VERSION
	.align		4
        /*0000*/ 	.byte	0x04, 0x37
        /*0002*/ 	.short	(.L_17 - .L_16)
.L_16:
        /*0004*/ 	.word	0x00000082


	//----- nvinfo : EIATTR_KPARAM_INFO
	.align		4
.L_17:
        /*0008*/ 	.byte	0x04, 0x17
        /*000a*/ 	.short	(.L_19 - .L_18)
.L_18:
        /*000c*/ 	.word	0x00000000
        /*0010*/ 	.short	0x0007
        /*0012*/ 	.short	0x0038
        /*0014*/ 	.byte	0x00, 0xf0, 0x21, 0x00


	//----- nvinfo : EIATTR_KPARAM_INFO
	.align		4
.L_19:
        /*0018*/ 	.byte	0x04, 0x17
        /*001a*/ 	.short	(.L_21 - .L_20)
.L_20:
        /*001c*/ 	.word	0x00000000
        /*0020*/ 	.short	0x0006
        /*0022*/ 	.short	0x0030
        /*0024*/ 	.byte	0x00, 0xf0, 0x21, 0x00


	//----- nvinfo : EIATTR_KPARAM_INFO
	.align		4
.L_21:
        /*0028*/ 	.byte	0x04, 0x17
        /*002a*/ 	.short	(.L_23 - .L_22)
.L_22:
        /*002c*/ 	.word	0x00000000
        /*0030*/ 	.short	0x0005
        /*0032*/ 	.short	0x0028
        /*0034*/ 	.byte	0x00, 0xf0, 0x21, 0x00


	//----- nvinfo : EIATTR_KPARAM_INFO
	.align		4
.L_23:
        /*0038*/ 	.byte	0x04, 0x17
        /*003a*/ 	.short	(.L_25 - .L_24)
.L_24:
        /*003c*/ 	.word	0x00000000
        /*0040*/ 	.short	0x0004
        /*0042*/ 	.short	0x0020
        /*0044*/ 	.byte	0x00, 0xf0, 0x21, 0x00


	//----- nvinfo : EIATTR_KPARAM_INFO
	.align		4
.L_25:
        /*0048*/ 	.byte	0x04, 0x17
        /*004a*/ 	.short	(.L_27 - .L_26)
.L_26:
        /*004c*/ 	.word	0x00000000
        /*0050*/ 	.short	0x0003
        /*0052*/ 	.short	0x0018
        /*0054*/ 	.byte	0x00, 0xf0, 0x21, 0x00


	//----- nvinfo : EIATTR_KPARAM_INFO
	.align		4
.L_27:
        /*0058*/ 	.byte	0x04, 0x17
        /*005a*/ 	.short	(.L_29 - .L_28)
.L_28:
        /*005c*/ 	.word	0x00000000
        /*0060*/ 	.short	0x0002
        /*0062*/ 	.short	0x0010
        /*0064*/ 	.byte	0x00, 0xf5, 0x21, 0x00


	//----- nvinfo : EIATTR_KPARAM_INFO
	.align		4
.L_29:
        /*0068*/ 	.byte	0x04, 0x17
        /*006a*/ 	.short	(.L_31 - .L_30)
.L_30:
        /*006c*/ 	.word	0x00000000
        /*0070*/ 	.short	0x0001
        /*0072*/ 	.short	0x0008
        /*0074*/ 	.byte	0x00, 0xf5, 0x21, 0x00


	//----- nvinfo : EIATTR_KPARAM_INFO
	.align		4
.L_31:
        /*0078*/ 	.byte	0x04, 0x17
        /*007a*/ 	.short	(.L_33 - .L_32)
.L_32:
        /*007c*/ 	.word	0x00000000
        /*0080*/ 	.short	0x0000
        /*0082*/ 	.short	0x0000
        /*0084*/ 	.byte	0x00, 0xf5, 0x21, 0x00


	//----- nvinfo : EIATTR_SPARSE_MMA_MASK
	.align		4
.L_33:
        /*0088*/ 	.byte	0x03, 0x50
        /*008a*/ 	.short	0x0000


	//----- nvinfo : EIATTR_MAXREG_COUNT
	.align		4
        /*008c*/ 	.byte	0x03, 0x1b
        /*008e*/ 	.short	0x00ff


	//----- nvinfo : EIATTR_MERCURY_ISA_VERSION
	.align		4
        /*0090*/ 	.byte	0x03, 0x5f
        /*0092*/ 	.short	0x0101


	//----- nvinfo : EIATTR_VRC_CTA_INIT_COUNT
	.align		4
        /*0094*/ 	.byte	0x02, 0x4a
	.zero		1
	.zero		1


	//----- nvinfo : EIATTR_EXIT_INSTR_OFFSETS
	.align		4
        /*0098*/ 	.byte	0x04, 0x1c
        /*009a*/ 	.short	(.L_35 - .L_34)


	//   ....[0]....
.L_34:
        /*009c*/ 	.word	0x00000140


	//   ....[1]....
        /*00a0*/ 	.word	0x00000530


	//----- nvinfo : EIATTR_CRS_STACK_SIZE
	.align		4
.L_35:
        /*00a4*/ 	.byte	0x04, 0x1e
        /*00a6*/ 	.short	(.L_37 - .L_36)
.L_36:
        /*00a8*/ 	.word	0x00000000


	//----- nvinfo : EIATTR_CBANK_PARAM_SIZE
	.align		4
.L_37:
        /*00ac*/ 	.byte	0x03, 0x19
        /*00ae*/ 	.short	0x0040


	//----- nvinfo : EIATTR_PARAM_CBANK
	.align		4
        /*00b0*/ 	.byte	0x04, 0x0a
        /*00b2*/ 	.short	(.L_39 - .L_38)
	.align		4
.L_38:
        /*00b4*/ 	.word	index@(.nv.constant0._Z13gather_kernelI6__halfEvPKT_PKlPS1_lllll)
        /*00b8*/ 	.short	0x0380
        /*00ba*/ 	.short	0x0040


	//----- nvinfo : EIATTR_SW_WAR
	.align		4
.L_39:
        /*00bc*/ 	.byte	0x04, 0x36
        /*00be*/ 	.short	(.L_41 - .L_40)
.L_40:
        /*00c0*/ 	.word	0x00000008
.L_41:


//--------------------- .nv.info._Z13gather_kernelIfEvPKT_PKlPS0_lllll --------------------------
	.section	.nv.info._Z13gather_kernelIfEvPKT_PKlPS0_lllll,"",@"SHT_CUDA_INFO"
	.sectionflags	@""
	.align	4


	//----- nvinfo : EIATTR_CUDA_API_VERSION
	.align		4
        /*0000*/ 	.byte	0x04, 0x37
        /*0002*/ 	.short	(.L_43 - .L_42)
.L_42:
        /*0004*/ 	.word	0x00000082


	//----- nvinfo : EIATTR_KPARAM_INFO
	.align		4
.L_43:
        /*0008*/ 	.byte	0x04, 0x17
        /*000a*/ 	.short	(.L_45 - .L_44)
.L_44:
        /*000c*/ 	.word	0x00000000
        /*0010*/ 	.short	0x0007
        /*0012*/ 	.short	0x0038
        /*0014*/ 	.byte	0x00, 0xf0, 0x21, 0x00


	//----- nvinfo : EIATTR_KPARAM_INFO
	.align		4
.L_45:
        /*0018*/ 	.byte	0x04, 0x17
        /*001a*/ 	.short	(.L_47 - .L_46)
.L_46:
        /*001c*/ 	.word	0x00000000
        /*0020*/ 	.short	0x0006
        /*0022*/ 	.short	0x0030
        /*0024*/ 	.byte	0x00, 0xf0, 0x21, 0x00


	//----- nvinfo : EIATTR_KPARAM_INFO
	.align		4
.L_47:
        /*0028*/ 	.byte	0x04, 0x17
        /*002a*/ 	.short	(.L_49 - .L_48)
.L_48:
        /*002c*/ 	.word	0x00000000
        /*0030*/ 	.short	0x0005
        /*0032*/ 	.short	0x0028
        /*0034*/ 	.byte	0x00, 0xf0, 0x21, 0x00


	//----- nvinfo : EIATTR_KPARAM_INFO
	.align		4
.L_49:
        /*0038*/ 	.byte	0x04, 0x17
        /*003a*/ 	.short	(.L_51 - .L_50)
.L_50:
        /*003c*/ 	.word	0x00000000
        /*0040*/ 	.short	0x0004
        /*0042*/ 	.short	0x0020
        /*0044*/ 	.byte	0x00, 0xf0, 0x21, 0x00


	//----- nvinfo : EIATTR_KPARAM_INFO
	.align		4
.L_51:
        /*0048*/ 	.byte	0x04, 0x17
        /*004a*/ 	.short	(.L_53 - .L_52)
.L_52:
        /*004c*/ 	.word	0x00000000
        /*0050*/ 	.short	0x0003
        /*0052*/ 	.short	0x0018
        /*0054*/ 	.byte	0x00, 0xf0, 0x21, 0x00


	//----- nvinfo : EIATTR_KPARAM_INFO
	.align		4
.L_53:
        /*0058*/ 	.byte	0x04, 0x17
        /*005a*/ 	.short	(.L_55 - .L_54)
.L_54:
        /*005c*/ 	.word	0x00000000
        /*0060*/ 	.short	0x0002
        /*0062*/ 	.short	0x0010
        /*0064*/ 	.byte	0x00, 0xf5, 0x21, 0x00


	//----- nvinfo : EIATTR_KPARAM_INFO
	.align		4
.L_55:
        /*0068*/ 	.byte	0x04, 0x17
        /*006a*/ 	.short	(.L_57 - .L_56)
.L_56:
        /*006c*/ 	.word	0x00000000
        /*0070*/ 	.short	0x0001
        /*0072*/ 	.short	0x0008
        /*0074*/ 	.byte	0x00, 0xf5, 0x21, 0x00


	//----- nvinfo : EIATTR_KPARAM_INFO
	.align		4
.L_57:
        /*0078*/ 	.byte	0x04, 0x17
        /*007a*/ 	.short	(.L_59 - .L_58)
.L_58:
        /*007c*/ 	.word	0x00000000
        /*0080*/ 	.short	0x0000
        /*0082*/ 	.short	0x0000
        /*0084*/ 	.byte	0x00, 0xf5, 0x21, 0x00


	//----- nvinfo : EIATTR_SPARSE_MMA_MASK
	.align		4
.L_59:
        /*0088*/ 	.byte	0x03, 0x50
        /*008a*/ 	.short	0x0000


	//----- nvinfo : EIATTR_MAXREG_COUNT
	.align		4
        /*008c*/ 	.byte	0x03, 0x1b
        /*008e*/ 	.short	0x00ff


	//----- nvinfo : EIATTR_MERCURY_ISA_VERSION
	.align		4
        /*0090*/ 	.byte	0x03, 0x5f
        /*0092*/ 	.short	0x0101


	//----- nvinfo : EIATTR_VRC_CTA_INIT_COUNT
	.align		4
        /*0094*/ 	.byte	0x02, 0x4a
	.zero		1
	.zero		1


	//----- nvinfo : EIATTR_EXIT_INSTR_OFFSETS
	.align		4
        /*0098*/ 	.byte	0x04, 0x1c
        /*009a*/ 	.short	(.L_61 - .L_60)


	//   ....[0]....
.L_60:
        /*009c*/ 	.word	0x00000140


	//   ....[1]....
        /*00a0*/ 	.word	0x00000530


	//----- nvinfo : EIATTR_CRS_STACK_SIZE
	.align		4
.L_61:
        /*00a4*/ 	.byte	0x04, 0x1e
        /*00a6*/ 	.short	(.L_63 - .L_62)
.L_62:
        /*00a8*/ 	.word	0x00000000


	//----- nvinfo : EIATTR_CBANK_PARAM_SIZE
	.align		4
.L_63:
        /*00ac*/ 	.byte	0x03, 0x19
        /*00ae*/ 	.short	0x0040


	//----- nvinfo : EIATTR_PARAM_CBANK
	.align		4
        /*00b0*/ 	.byte	0x04, 0x0a
        /*00b2*/ 	.short	(.L_65 - .L_64)
	.align		4
.L_64:
        /*00b4*/ 	.word	index@(.nv.constant0._Z13gather_kernelIfEvPKT_PKlPS0_lllll)
        /*00b8*/ 	.short	0x0380
        /*00ba*/ 	.short	0x0040


	//----- nvinfo : EIATTR_SW_WAR
	.align		4
.L_65:
        /*00bc*/ 	.byte	0x04, 0x36
        /*00be*/ 	.short	(.L_67 - .L_66)
.L_66:
        /*00c0*/ 	.word	0x00000008
.L_67:


//--------------------- .nv.callgraph             --------------------------
	.section	.nv.callgraph,"",@"SHT_CUDA_CALLGRAPH"
	.align	4
	.sectionentsize	8
	.align		4
        /*0000*/ 	.word	0x00000000
	.align		4
        /*0004*/ 	.word	0xffffffff
	.align		4
        /*0008*/ 	.word	0x00000000
	.align		4
        /*000c*/ 	.word	0xfffffffe
	.align		4
        /*0010*/ 	.word	0x00000000
	.align		4
        /*0014*/ 	.word	0xfffffffd
	.align		4
        /*0018*/ 	.word	0x00000000
	.align		4
        /*001c*/ 	.word	0xfffffffc


//--------------------- .text._Z13gather_kernelI6__halfEvPKT_PKlPS1_lllll --------------------------
	.section	.text._Z13gather_kernelI6__halfEvPKT_PKlPS1_lllll,"ax",@progbits
	.align	128
        .global         _Z13gather_kernelI6__halfEvPKT_PKlPS1_lllll
        .type           _Z13gather_kernelI6__halfEvPKT_PKlPS1_lllll,@function
        .size           _Z13gather_kernelI6__halfEvPKT_PKlPS1_lllll,(.L_x_6 - _Z13gather_kernelI6__halfEvPKT_PKlPS1_lllll)
        .other          _Z13gather_kernelI6__halfEvPKT_PKlPS1_lllll,@"STO_CUDA_ENTRY STV_DEFAULT"
_Z13gather_kernelI6__halfEvPKT_PKlPS1_lllll:
.text._Z13gather_kernelI6__halfEvPKT_PKlPS1_lllll:
[----:B------:R-:W-:Y:S01]  /*0000*/  LDC R1, c[0x0][0x37c] ;  /* 0x0000df00ff017b82 */ /* 0x000fe20000000800 */
[----:B------:R-:W0:Y:S07]  /*0010*/  S2R R5, SR_TID.Y ;  /* 0x0000000000057919 */ /* 0x000e2e0000002200 */
[----:B------:R-:W1:Y:S01]  /*0020*/  LDC R2, c[0x0][0x360] ;  /* 0x0000d800ff027b82 */ /* 0x000e620000000800 */
[----:B------:R-:W2:Y:S01]  /*0030*/  LDCU.64 UR6, c[0x0][0x3b0] ;  /* 0x00007600ff0677ac */ /* 0x000ea20008000a00 */
[----:B------:R-:W1:Y:S01]  /*0040*/  S2R R3, SR_TID.X ;  /* 0x0000000000037919 */ /* 0x000e620000002100 */
[----:B------:R-:W2:Y:S05]  /*0050*/  LDCU.128 UR12, c[0x0][0x3a0] ;  /* 0x00007400ff0c77ac */ /* 0x000eaa0008000c00 */
[----:B------:R-:W0:Y:S08]  /*0060*/  S2UR UR8, SR_CTAID.Y ;  /* 0x00000000000879c3 */ /* 0x000e300000002600 */
[----:B------:R-:W0:Y:S01]  /*0070*/  LDC R0, c[0x0][0x364] ;  /* 0x0000d900ff007b82 */ /* 0x000e220000000800 */
[----:B--2---:R-:W-:-:S07]  /*0080*/  UIMAD UR4, UR7, UR14, URZ ;  /* 0x0000000e070472a4 */ /* 0x004fce000f8e02ff */
[----:B------:R-:W1:Y:S01]  /*0090*/  S2UR UR5, SR_CTAID.X ;  /* 0x00000000000579c3 */ /* 0x000e620000002500 */
[----:B------:R-:W-:Y:S02]  /*00a0*/  UIMAD.WIDE.U32 UR10, UR6, UR14, URZ ;  /* 0x0000000e060a72a5 */ /* 0x000fe4000f8e00ff */
[----:B------:R-:W-:-:S04]  /*00b0*/  UIMAD UR4, UR6, UR15, UR4 ;  /* 0x0000000f060472a4 */ /* 0x000fc8000f8e0204 */
[----:B------:R-:W-:-:S06]  /*00c0*/  UIADD3 UR4, UPT, UPT, UR11, UR4, URZ ;  /* 0x000000040b047290 */ /* 0x000fcc000fffe0ff */
[----:B------:R-:W-:Y:S02]  /*00d0*/  IMAD.U32 R4, RZ, RZ, UR4 ;  /* 0x00000004ff047e24 */ /* 0x000fe4000f8e00ff */
[----:B0-----:R-:W-:-:S05]  /*00e0*/  IMAD R0, R0, UR8, R5 ;  /* 0x0000000800007c24 */ /* 0x001fca000f8e0205 */
[----:B------:R-:W-:Y:S01]  /*00f0*/  ISETP.GE.U32.AND P0, PT, R0, UR12, PT ;  /* 0x0000000c00007c0c */ /* 0x000fe2000bf06070 */
[----:B-1----:R-:W-:-:S03]  /*0100*/  IMAD R2, R2, UR5, R3 ;  /* 0x0000000502027c24 */ /* 0x002fc6000f8e0203 */
[----:B------:R-:W-:Y:S02]  /*0110*/  ISETP.GE.AND.EX P0, PT, RZ, UR13, PT, P0 ;  /* 0x0000000dff007c0c */ /* 0x000fe4000bf06300 */
[----:B------:R-:W-:-:S04]  /*0120*/  ISETP.GE.U32.AND P1, PT, R2, UR10, PT ;  /* 0x0000000a02007c0c */ /* 0x000fc8000bf26070 */
[----:B------:R-:W-:-:S13]  /*0130*/  ISETP.LE.OR.EX P0, PT, R4, RZ, P0, P1 ;  /* 0x000000ff0400720c */ /* 0x000fda0000703710 */
[----:B------:R-:W-:Y:S05]  /*0140*/  @P0 EXIT ;  /* 0x000000000000094d */ /* 0x000fea0003800000 */
[----:B------:R-:W-:Y:S01]  /*0150*/  UISETP.NE.U32.AND UP0, UPT, UR15, URZ, UPT ;  /* 0x000000ff0f00728c */ /* 0x000fe2000bf05070 */
[----:B------:R-:W0:Y:S08]  /*0160*/  LDCU.64 UR6, c[0x0][0x358] ;  /* 0x00006b00ff0677ac */ /* 0x000e300008000a00 */
[----:B------:R-:W-:Y:S05]  /*0170*/  BRA.U UP0, `(.L_x_0) ;  /* 0x00000001005c7547 */ /* 0x000fea000b800000 */
[----:B------:R-:W1:Y:S01]  /*0180*/  I2F.U32.RP R6, UR14 ;  /* 0x0000000e00067d06 */ /* 0x000e620008209000 */
[----:B------:R-:W-:Y:S01]  /*0190*/  ISETP.NE.U32.AND P2, PT, RZ, UR14, PT ;  /* 0x0000000eff007c0c */ /* 0x000fe2000bf45070 */
[----:B------:R-:W-:-:S06]  /*01a0*/  IMAD.MOV.U32 R11, RZ, RZ, RZ ;  /* 0x000000ffff0b7224 */ /* 0x000fcc00078e00ff */
[----:B-1----:R-:W1:Y:S02]  /*01b0*/  MUFU.RCP R6, R6 ;  /* 0x0000000600067308 */ /* 0x002e640000001000 */
[----:B-1----:R-:W-:-:S06]  /*01c0*/  VIADD R4, R6, 0xffffffe ;  /* 0x0ffffffe06047836 */ /* 0x002fcc0000000000 */
[----:B------:R1:W2:Y:S02]  /*01d0*/  F2I.FTZ.U32.TRUNC.NTZ R5, R4 ;  /* 0x0000000400057305 */ /* 0x0002a4000021f000 */
[----:B-1----:R-:W-:Y:S01]  /*01e0*/  IMAD.MOV.U32 R4, RZ, RZ, RZ ;  /* 0x000000ffff047224 */ /* 0x002fe200078e00ff */
[----:B--2---:R-:W-:-:S05]  /*01f0*/  IADD3 R7, PT, PT, RZ, -R5, RZ ;  /* 0x80000005ff077210 */ /* 0x004fca0007ffe0ff */
[----:B------:R-:W-:-:S04]  /*0200*/  IMAD R7, R7, UR14, RZ ;  /* 0x0000000e07077c24 */ /* 0x000fc8000f8e02ff */
[----:B------:R-:W-:-:S06]  /*0210*/  IMAD.HI.U32 R5, R5, R7, R4 ;  /* 0x0000000705057227 */ /* 0x000fcc00078e0004 */
[----:B------:R-:W-:-:S04]  /*0220*/  IMAD.HI.U32 R4, R5, R2, RZ ;  /* 0x0000000205047227 */ /* 0x000fc800078e00ff */
[----:B------:R-:W-:-:S04]  /*0230*/  IMAD.MOV R5, RZ, RZ, -R4 ;  /* 0x000000ffff057224 */ /* 0x000fc800078e0a04 */
[----:B------:R-:W-:-:S05]  /*0240*/  IMAD R5, R5, UR14, R2 ;  /* 0x0000000e05057c24 */ /* 0x000fca000f8e0202 */
[----:B------:R-:W-:-:S13]  /*0250*/  ISETP.GE.U32.AND P0, PT, R5, UR14, PT ;  /* 0x0000000e05007c0c */ /* 0x000fda000bf06070 */
[----:B------:R-:W-:Y:S01]  /*0260*/  @P0 IADD3 R5, PT, PT, R5, -UR14, RZ ;  /* 0x8000000e05050c10 */ /* 0x000fe2000fffe0ff */
[----:B------:R-:W-:-:S03]  /*0270*/  @P0 VIADD R4, R4, 0x1 ;  /* 0x0000000104040836 */ /* 0x000fc60000000000 */
[----:B------:R-:W-:-:S13]  /*0280*/  ISETP.GE.U32.AND P1, PT, R5, UR14, PT ;  /* 0x0000000e05007c0c */ /* 0x000fda000bf26070 */
[----:B------:R-:W-:Y:S01]  /*0290*/  @P1 VIADD R4, R4, 0x1 ;  /* 0x0000000104041836 */ /* 0x000fe20000000000 */
[----:B------:R-:W-:-:S04]  /*02a0*/  @!P2 LOP3.LUT R4, RZ, UR14, RZ, 0x33, !PT ;  /* 0x0000000eff04ac12 */ /* 0x000fc8000f8e33ff */
[----:B------:R-:W-:-:S05]  /*02b0*/  IADD3 R5, PT, PT, -R4, RZ, RZ ;  /* 0x000000ff04057210 */ /* 0x000fca0007ffe1ff */
[----:B------:R-:W-:Y:S02]  /*02c0*/  IMAD R10, R5, UR14, R2 ;  /* 0x0000000e050a7c24 */ /* 0x000fe4000f8e0202 */
[----:B------:R-:W-:Y:S01]  /*02d0*/  IMAD.MOV.U32 R5, RZ, RZ, RZ ;  /* 0x000000ffff057224 */ /* 0x000fe200078e00ff */
[----:B------:R-:W-:Y:S06]  /*02e0*/  BRA `(.L_x_1) ;  /* 0x0000000000347947 */ /* 0x000fec0003800000 */
.L_x_0:
[----:B------:R-:W-:-:S07]  /*02f0*/  MOV R6, 0x310 ;  /* 0x0000031000067802 */ /* 0x000fce0000000f00 */
[----:B0-----:R-:W-:Y:S05]  /*0300*/  CALL.REL.NOINC `($__internal_0_$__cuda_sm20_div_s64) ;  /* 0x00000000008c7944 */ /* 0x001fea0003c00000 */
[----:B------:R-:W0:Y:S01]  /*0310*/  LDCU.64 UR14, c[0x0][0x3a8] ;  /* 0x00007500ff0e77ac */ /* 0x000e220008000a00 */
[----:B------:R-:W-:Y:S01]  /*0320*/  IADD3 R11, P0, PT, RZ, -R8, RZ ;  /* 0x80000008ff0b7210 */ /* 0x000fe20007f1e0ff */
[----:B------:R-:W-:-:S03]  /*0330*/  IMAD.MOV.U32 R3, RZ, RZ, RZ ;  /* 0x000000ffff037224 */ /* 0x000fc600078e00ff */
[----:B------:R-:W-:-:S05]  /*0340*/  IADD3.X R6, PT, PT, RZ, ~R9, RZ, P0, !PT ;  /* 0x80000009ff067210 */ /* 0x000fca00007fe4ff */
[----:B0-----:R-:W-:Y:S02]  /*0350*/  IMAD R6, R6, UR14, RZ ;  /* 0x0000000e06067c24 */ /* 0x001fe4000f8e02ff */
[----:B------:R-:W-:-:S04]  /*0360*/  IMAD.WIDE.U32 R4, R11, UR14, R2 ;  /* 0x0000000e0b047c25 */ /* 0x000fc8000f8e0002 */
[----:B------:R-:W-:Y:S02]  /*0370*/  IMAD R11, R11, UR15, R6 ;  /* 0x0000000f0b0b7c24 */ /* 0x000fe4000f8e0206 */
[----:B------:R-:W-:Y:S02]  /*0380*/  IMAD.MOV.U32 R10, RZ, RZ, R4 ;  /* 0x000000ffff0a7224 */ /* 0x000fe400078e0004 */
[----:B------:R-:W-:Y:S01]  /*0390*/  IMAD.MOV.U32 R4, RZ, RZ, R8 ;  /* 0x000000ffff047224 */ /* 0x000fe200078e0008 */
[----:B------:R-:W-:Y:S01]  /*03a0*/  IADD3 R11, PT, PT, R5, R11, RZ ;  /* 0x0000000b050b7210 */ /* 0x000fe20007ffe0ff */
[----:B------:R-:W-:-:S07]  /*03b0*/  IMAD.MOV.U32 R5, RZ, RZ, R9 ;  /* 0x000000ffff057224 */ /* 0x000fce00078e0009 */
.L_x_1:
[----:B------:R-:W1:Y:S01]  /*03c0*/  LDCU.128 UR20, c[0x0][0x380] ;  /* 0x00007000ff1477ac */ /* 0x000e620008000c00 */
[----:B------:R-:W2:Y:S01]  /*03d0*/  LDCU.128 UR16, c[0x0][0x390] ;  /* 0x00007200ff1077ac */ /* 0x000ea20008000c00 */
[----:B-1----:R-:W-:-:S04]  /*03e0*/  LEA R6, P0, R4, UR22, 0x3 ;  /* 0x0000001604067c11 */ /* 0x002fc8000f8018ff */
[----:B------:R-:W-:-:S05]  /*03f0*/  LEA.HI.X R7, R4, UR23, R5, 0x3, P0 ;  /* 0x0000001704077c11 */ /* 0x000fca00080f1c05 */
[----:B0-----:R-:W2:Y:S01]  /*0400*/  LDG.E.64 R4, desc[UR6][R6.64] ;  /* 0x0000000606047981 */ /* 0x001ea2000c1e1b00 */
[----:B------:R-:W-:Y:S01]  /*0410*/  MOV R8, R10 ;  /* 0x0000000a00087202 */ /* 0x000fe20000000f00 */
[----:B------:R-:W-:Y:S02]  /*0420*/  IMAD.MOV.U32 R9, RZ, RZ, R11 ;  /* 0x000000ffff097224 */ /* 0x000fe400078e000b */
[----:B--2---:R-:W-:-:S04]  /*0430*/  IMAD.WIDE.U32 R4, R0, UR18, R4 ;  /* 0x0000001200047c25 */ /* 0x004fc8000f8e0004 */
[----:B------:R-:W-:Y:S02]  /*0440*/  IMAD R3, R0, UR19, R5 ;  /* 0x0000001300037c24 */ /* 0x000fe4000f8e0205 */
[----:B------:R-:W-:-:S04]  /*0450*/  IMAD.WIDE.U32 R8, R4, UR14, R8 ;  /* 0x0000000e04087c25 */ /* 0x000fc8000f8e0008 */
[----:B------:R-:W-:-:S04]  /*0460*/  IMAD R3, R3, UR14, RZ ;  /* 0x0000000e03037c24 */ /* 0x000fc8000f8e02ff */
[----:B------:R-:W-:Y:S01]  /*0470*/  IMAD R3, R4, UR15, R3 ;  /* 0x0000000f04037c24 */ /* 0x000fe2000f8e0203 */
[----:B------:R-:W-:-:S04]  /*0480*/  LEA R4, P0, R8, UR20, 0x1 ;  /* 0x0000001408047c11 */ /* 0x000fc8000f8008ff */
[----:B------:R-:W-:-:S04]  /*0490*/  IADD3 R3, PT, PT, R9, R3, RZ ;  /* 0x0000000309037210 */ /* 0x000fc80007ffe0ff */
[----:B------:R-:W-:-:S06]  /*04a0*/  LEA.HI.X R5, R8, UR21, R3, 0x1, P0 ;  /* 0x0000001508057c11 */ /* 0x000fcc00080f0c03 */
[----:B------:R-:W2:Y:S01]  /*04b0*/  LDG.E.U16 R5, desc[UR6][R4.64] ;  /* 0x0000000604057981 */ /* 0x000ea2000c1e1500 */
[----:B------:R-:W-:Y:S02]  /*04c0*/  IMAD.MOV.U32 R3, RZ, RZ, RZ ;  /* 0x000000ffff037224 */ /* 0x000fe400078e00ff */
[C---:B------:R-:W-:Y:S02]  /*04d0*/  IMAD R7, R0.reuse, UR4, RZ ;  /* 0x0000000400077c24 */ /* 0x040fe4000f8e02ff */
[----:B------:R-:W-:-:S03]  /*04e0*/  IMAD.WIDE.U32 R2, R0, UR10, R2 ;  /* 0x0000000a00027c25 */ /* 0x000fc6000f8e0002 */
[----:B------:R-:W-:Y:S02]  /*04f0*/  LEA R6, P0, R2, UR16, 0x1 ;  /* 0x0000001002067c11 */ /* 0x000fe4000f8008ff */
[----:B------:R-:W-:-:S04]  /*0500*/  IADD3 R3, PT, PT, R3, R7, RZ ;  /* 0x0000000703037210 */ /* 0x000fc80007ffe0ff */
[----:B------:R-:W-:-:S05]  /*0510*/  LEA.HI.X R7, R2, UR17, R3, 0x1, P0 ;  /* 0x0000001102077c11 */ /* 0x000fca00080f0c03 */
[----:B--2---:R-:W-:Y:S01]  /*0520*/  STG.E.U16 desc[UR6][R6.64], R5 ;  /* 0x0000000506007986 */ /* 0x004fe2000c101506 */
[----:B------:R-:W-:Y:S05]  /*0530*/  EXIT ;  /* 0x000000000000794d */ /* 0x000fea0003800000 */
        .weak           $__internal_0_$__cuda_sm20_div_s64
        .type           $__internal_0_$__cuda_sm20_div_s64,@function
        .size           $__internal_0_$__cuda_sm20_div_s64,(.L_x_6 - $__internal_0_$__cuda_sm20_div_s64)
$__internal_0_$__cuda_sm20_div_s64:
[----:B------:R-:W0:Y:S02]  /*0540*/  LDCU.64 UR8, c[0x0][0x3a8] ;  /* 0x00007500ff0877ac */ /* 0x000e240008000a00 */
[----:B0-----:R-:W-:Y:S02]  /*0550*/  IADD3 R4, P0, PT, RZ, -UR8, RZ ;  /* 0x80000008ff047c10 */ /* 0x001fe4000ff1e0ff */
[----:B------:R-:W-:-:S03]  /*0560*/  ISETP.LE.AND P1, PT, RZ, UR9, PT ;  /* 0x00000009ff007c0c */ /* 0x000fc6000bf23270 */
[----:B------:R-:W-:Y:S01]  /*0570*/  IMAD.X R5, RZ, RZ, ~UR9, P0 ;  /* 0x80000009ff057e24 */ /* 0x000fe200080e06ff */
[----:B------:R-:W-:-:S04]  /*0580*/  SEL R4, R4, UR8, !P1 ;  /* 0x0000000804047c07 */ /* 0x000fc8000c800000 */
[----:B------:R-:W-:-:S04]  /*0590*/  SEL R5, R5, UR9, !P1 ;  /* 0x0000000905057c07 */ /* 0x000fc8000c800000 */
[----:B------:R-:W0:Y:S08]  /*05a0*/  I2F.U64.RP R7, R4 ;  /* 0x0000000400077312 */ /* 0x000e300000309000 */
[----:B0-----:R-:W0:Y:S02]  /*05b0*/  MUFU.RCP R7, R7 ;  /* 0x0000000700077308 */ /* 0x001e240000001000 */
[----:B0-----:R-:W-:-:S06]  /*05c0*/  IADD3 R8, PT, PT, R7, 0x1ffffffe, RZ ;  /* 0x1ffffffe07087810 */ /* 0x001fcc0007ffe0ff */
[----:B------:R-:W0:Y:S02]  /*05d0*/  F2I.U64.TRUNC R8, R8 ;  /* 0x0000000800087311 */ /* 0x000e24000020d800 */
[----:B0-----:R-:W-:-:S04]  /*05e0*/  IMAD.WIDE.U32 R10, R8, R4, RZ ;  /* 0x00000004080a7225 */ /* 0x001fc800078e00ff */
[----:B------:R-:W-:Y:S01]  /*05f0*/  IMAD R11, R8, R5, R11 ;  /* 0x00000005080b7224 */ /* 0x000fe200078e020b */
[----:B------:R-:W-:-:S03]  /*0600*/  IADD3 R13, P0, PT, RZ, -R10, RZ ;  /* 0x8000000aff0d7210 */ /* 0x000fc60007f1e0ff */
[----:B------:R-:W-:Y:S02]  /*0610*/  IMAD R11, R9, R4, R11 ;  /* 0x00000004090b7224 */ /* 0x000fe400078e020b */
[----:B------:R-:W-:-:S04]  /*0620*/  IMAD.HI.U32 R10, R8, R13, RZ ;  /* 0x0000000d080a7227 */ /* 0x000fc800078e00ff */
[----:B------:R-:W-:Y:S01]  /*0630*/  IMAD.X R15, RZ, RZ, ~R11, P0 ;  /* 0x000000ffff0f7224 */ /* 0x000fe200000e0e0b */
[----:B------:R-:W-:-:S03]  /*0640*/  MOV R11, R8 ;  /* 0x00000008000b7202 */ /* 0x000fc60000000f00 */
[-C--:B------:R-:W-:Y:S02]  /*0650*/  IMAD R17, R9, R15.reuse, RZ ;  /* 0x0000000f09117224 */ /* 0x080fe400078e02ff */
[----:B------:R-:W-:-:S04]  /*0660*/  IMAD.WIDE.U32 R10, P0, R8, R15, R10 ;  /* 0x0000000f080a7225 */ /* 0x000fc8000780000a */
[----:B------:R-:W-:-:S04]  /*0670*/  IMAD.HI.U32 R7, R9, R15, RZ ;  /* 0x0000000f09077227 */ /* 0x000fc800078e00ff */
[----:B------:R-:W-:-:S04]  /*0680*/  IMAD.HI.U32 R10, P2, R9, R13, R10 ;  /* 0x0000000d090a7227 */ /* 0x000fc8000784000a */
[----:B------:R-:W-:Y:S01]  /*0690*/  IMAD.X R7, R7, 0x1, R9, P0 ;  /* 0x0000000107077824 */ /* 0x000fe200000e0609 */
[----:B------:R-:W-:-:S04]  /*06a0*/  IADD3 R11, P3, PT, R17, R10, RZ ;  /* 0x0000000a110b7210 */ /* 0x000fc80007f7e0ff */
[----:B------:R-:W-:Y:S01]  /*06b0*/  IADD3.X R7, PT, PT, RZ, RZ, R7, P3, P2 ;  /* 0x000000ffff077210 */ /* 0x000fe20001fe4407 */
[----:B------:R-:W-:-:S04]  /*06c0*/  IMAD.WIDE.U32 R8, R11, R4, RZ ;  /* 0x000000040b087225 */ /* 0x000fc800078e00ff */
[----:B------:R-:W-:Y:S01]  /*06d0*/  IMAD R9, R11, R5, R9 ;  /* 0x000000050b097224 */ /* 0x000fe200078e0209 */
[----:B------:R-:W-:-:S03]  /*06e0*/  IADD3 R13, P0, PT, RZ, -R8, RZ ;  /* 0x80000008ff0d7210 */ /* 0x000fc60007f1e0ff */
[----:B------:R-:W-:Y:S02]  /*06f0*/  IMAD R9, R7, R4, R9 ;  /* 0x0000000407097224 */ /* 0x000fe400078e0209 */
[----:B------:R-:W-:-:S03]  /*0700*/  IMAD.HI.U32 R10, R11, R13, RZ ;  /* 0x0000000d0b0a7227 */ /* 0x000fc600078e00ff */
[----:B------:R-:W-:Y:S01]  /*0710*/  IADD3.X R8, PT, PT, RZ, ~R9, RZ, P0, !PT ;  /* 0x80000009ff087210 */ /* 0x000fe200007fe4ff */
[----:B------:R-:W-:-:S04]  /*0720*/  HFMA2 R9, -RZ, RZ, 0, 0 ;  /* 0x00000000ff097431 */ /* 0x000fc800000001ff */
[----:B------:R-:W-:-:S04]  /*0730*/  IMAD.WIDE.U32 R10, P0, R11, R8, R10 ;  /* 0x000000080b0a7225 */ /* 0x000fc8000780000a */
[C---:B------:R-:W-:Y:S02]  /*0740*/  IMAD R12, R7.reuse, R8, RZ ;  /* 0x00000008070c7224 */ /* 0x040fe400078e02ff */
[----:B------:R-:W-:-:S04]  /*0750*/  IMAD.HI.U32 R11, P2, R7, R13, R10 ;  /* 0x0000000d070b7227 */ /* 0x000fc8000784000a */
[----:B------:R-:W-:Y:S01]  /*0760*/  IMAD.HI.U32 R10, R7, R8, RZ ;  /* 0x00000008070a7227 */ /* 0x000fe200078e00ff */
[----:B------:R-:W-:-:S03]  /*0770*/  IADD3 R11, P3, PT, R12, R11, RZ ;  /* 0x0000000b0c0b7210 */ /* 0x000fc60007f7e0ff */
[----:B------:R-:W-:Y:S02]  /*0780*/  IMAD.X R7, R10, 0x1, R7, P0 ;  /* 0x000000010a077824 */ /* 0x000fe400000e0607 */
[----:B------:R-:W-:-:S03]  /*0790*/  IMAD.HI.U32 R8, R11, R2, RZ ;  /* 0x000000020b087227 */ /* 0x000fc600078e00ff */
[----:B------:R-:W-:Y:S01]  /*07a0*/  IADD3.X R7, PT, PT, RZ, RZ, R7, P3, P2 ;  /* 0x000000ffff077210 */ /* 0x000fe20001fe4407 */
[----:B------:R-:W-:-:S04]  /*07b0*/  IMAD.WIDE.U32 R8, RZ, R11, R8 ;  /* 0x0000000bff087225 */ /* 0x000fc800078e0008 */
[----:B------:R-:W-:-:S05]  /*07c0*/  IMAD.HI.U32 R7, P0, R7, R2, R8 ;  /* 0x0000000207077227 */ /* 0x000fca0007800008 */
[----:B------:R-:W-:Y:S01]  /*07d0*/  IADD3 R11, P2, PT, RZ, R7, RZ ;  /* 0x00000007ff0b7210 */ /* 0x000fe20007f5e0ff */
[----:B------:R-:W-:-:S04]  /*07e0*/  IMAD.X R7, RZ, RZ, RZ, P0 ;  /* 0x000000ffff077224 */ /* 0x000fc800000e06ff */
[----:B------:R-:W-:Y:S01]  /*07f0*/  IMAD.WIDE.U32 R8, R11, R4, RZ ;  /* 0x000000040b087225 */ /* 0x000fe200078e00ff */
[----:B------:R-:W-:-:S03]  /*0800*/  IADD3.X R7, PT, PT, RZ, R7, RZ, P2, !PT ;  /* 0x00000007ff077210 */ /* 0x000fc600017fe4ff */
[C---:B------:R-:W-:Y:S01]  /*0810*/  IMAD R9, R11.reuse, R5, R9 ;  /* 0x000000050b097224 */ /* 0x040fe200078e0209 */
[----:B------:R-:W-:Y:S02]  /*0820*/  IADD3 R15, P2, PT, -R8, R2, RZ ;  /* 0x00000002080f7210 */ /* 0x000fe40007f5e1ff */
[----:B------:R-:W-:Y:S01]  /*0830*/  IADD3 R8, P3, PT, R11, 0x1, RZ ;  /* 0x000000010b087810 */ /* 0x000fe20007f7e0ff */
[-C--:B------:R-:W-:Y:S01]  /*0840*/  IMAD R9, R7, R4.reuse, R9 ;  /* 0x0000000407097224 */ /* 0x080fe200078e0209 */
[----:B------:R-:W-:-:S03]  /*0850*/  ISETP.GE.U32.AND P0, PT, R15, R4, PT ;  /* 0x000000040f00720c */ /* 0x000fc60003f06070 */
[----:B------:R-:W-:Y:S01]  /*0860*/  IMAD.X R17, RZ, RZ, ~R9, P2 ;  /* 0x000000ffff117224 */ /* 0x000fe200010e0e09 */
[----:B------:R-:W-:Y:S01]  /*0870*/  IADD3 R9, P2, PT, R15, -R4, RZ ;  /* 0x800000040f097210 */ /* 0x000fe20007f5e0ff */
[----:B------:R-:W-:-:S03]  /*0880*/  IMAD.X R10, RZ, RZ, R7, P3 ;  /* 0x000000ffff0a7224 */ /* 0x000fc600018e0607 */
[CC--:B------:R-:W-:Y:S02]  /*0890*/  ISETP.GE.U32.AND.EX P0, PT, R17.reuse, R5.reuse, PT, P0 ;  /* 0x000000051100720c */ /* 0x0c0fe40003f06100 */
[----:B------:R-:W-:Y:S02]  /*08a0*/  IADD3.X R13, PT, PT, R17, ~R5, RZ, P2, !PT ;  /* 0x80000005110d7210 */ /* 0x000fe400017fe4ff */
[----:B------:R-:W-:Y:S02]  /*08b0*/  SEL R9, R9, R15, P0 ;  /* 0x0000000f09097207 */ /* 0x000fe40000000000 */
[----:B------:R-:W-:Y:S02]  /*08c0*/  SEL R13, R13, R17, P0 ;  /* 0x000000110d0d7207 */ /* 0x000fe40000000000 */
[----:B------:R-:W-:Y:S02]  /*08d0*/  SEL R11, R8, R11, P0 ;  /* 0x0000000b080b7207 */ /* 0x000fe40000000000 */
[----:B------:R-:W-:-:S02]  /*08e0*/  ISETP.GE.U32.AND P2, PT, R9, R4, PT ;  /* 0x000000040900720c */ /* 0x000fc40003f46070 */
[----:B------:R-:W-:Y:S02]  /*08f0*/  SEL R4, R10, R7, P0 ;  /* 0x000000070a047207 */ /* 0x000fe40000000000 */
[----:B------:R-:W-:Y:S02]  /*0900*/  IADD3 R8, P3, PT, R11, 0x1, RZ ;  /* 0x000000010b087810 */ /* 0x000fe40007f7e0ff */
[----:B------:R-:W-:Y:S02]  /*0910*/  ISETP.GE.U32.AND.EX P0, PT, R13, R5, PT, P2 ;  /* 0x000000050d00720c */ /* 0x000fe40003f06120 */
[-C--:B------:R-:W-:Y:S02]  /*0920*/  IADD3.X R9, PT, PT, RZ, R4.reuse, RZ, P3, !PT ;  /* 0x00000004ff097210 */ /* 0x080fe40001ffe4ff */
[----:B------:R-:W-:Y:S02]  /*0930*/  SEL R8, R8, R11, P0 ;  /* 0x0000000b08087207 */ /* 0x000fe40000000000 */
[----:B------:R-:W-:-:S02]  /*0940*/  SEL R9, R9, R4, P0 ;  /* 0x0000000409097207 */ /* 0x000fc40000000000 */
[-C--:B------:R-:W-:Y:S02]  /*0950*/  IADD3 R5, P2, PT, RZ, -R8.reuse, RZ ;  /* 0x80000008ff057210 */ /* 0x080fe40007f5e0ff */
[----:B------:R-:W-:Y:S02]  /*0960*/  ISETP.NE.U32.AND P0, PT, RZ, UR8, PT ;  /* 0x00000008ff007c0c */ /* 0x000fe4000bf05070 */
[----:B------:R-:W-:Y:S01]  /*0970*/  MOV R7, 0x0 ;  /* 0x0000000000077802 */ /* 0x000fe20000000f00 */
[----:B------:R-:W-:Y:S01]  /*0980*/  IMAD.X R4, RZ, RZ, ~R9, P2 ;  /* 0x000000ffff047224 */ /* 0x000fe200010e0e09 */
[----:B------:R-:W-:Y:S02]  /*0990*/  ISETP.NE.AND.EX P0, PT, RZ, UR9, PT, P0 ;  /* 0x00000009ff007c0c */ /* 0x000fe4000bf05300 */
[----:B------:R-:W-:Y:S02]  /*09a0*/  SEL R8, R5, R8, !P1 ;  /* 0x0000000805087207 */ /* 0x000fe40004800000 */
[----:B------:R-:W-:-:S02]  /*09b0*/  SEL R9, R4, R9, !P1 ;  /* 0x0000000904097207 */ /* 0x000fc40004800000 */
[----:B------:R-:W-:Y:S02]  /*09c0*/  SEL R8, R8, 0xffffffff, P0 ;  /* 0xffffffff08087807 */ /* 0x000fe40000000000 */
[----:B------:R-:W-:Y:S01]  /*09d0*/  SEL R9, R9, 0xffffffff, P0 ;  /* 0xffffffff09097807 */ /* 0x000fe20000000000 */
[----:B------:R-:W-:Y:S06]  /*09e0*/  RET.REL.NODEC R6 `(_Z13gather_kernelI6__halfEvPKT_PKlPS1_lllll) ;  /* 0xfffffff406847950 */ /* 0x000fec0003c3ffff */
.L_x_2:
[----:B------:R-:W-:-:S00]  /*09f0*/  BRA `(.L_x_2) ;  /* 0xfffffffc00fc7947 */ /* 0x000fc0000383ffff */
[----:B------:R-:W-:-:S00]  /*0a00*/  NOP ;  /* 0x0000000000007918 */ /* 0x000fc00000000000 */
[----:B------:R-:W-:-:S00]  /*0a10*/  NOP ;  /* 0x0000000000007918 */ /* 0x000fc00000000000 */
[----:B------:R-:W-:-:S00]  /*0a20*/  NOP ;  /* 0x0000000000007918 */ /* 0x000fc00000000000 */
[----:B------:R-:W-:-:S00]  /*0a30*/  NOP ;  /* 0x0000000000007918 */ /* 0x000fc00000000000 */
[----:B------:R-:W-:-:S00]  /*0a40*/  NOP ;  /* 0x0000000000007918 */ /* 0x000fc00000000000 */
[----:B------:R-:W-:-:S00]  /*0a50*/  NOP ;  /* 0x0000000000007918 */ /* 0x000fc00000000000 */
[----:B------:R-:W-:-:S00]  /*0a60*/  NOP ;  /* 0x0000000000007918 */ /* 0x000fc00000000000 */
[----:B------:R-:W-:-:S00]  /*0a70*/  NOP ;  /* 0x0000000000007918 */ /* 0x000fc00000000000 */
.L_x_6:


//--------------------- .text._Z13gather_kernelIfEvPKT_PKlPS0_lllll --------------------------
	.section	.text._Z13gather_kernelIfEvPKT_PKlPS0_lllll,"ax",@progbits
	.align	128
        .global         _Z13gather_kernelIfEvPKT_PKlPS0_lllll
        .type           _Z13gather_kernelIfEvPKT_PKlPS0_lllll,@function
        .size           _Z13gather_kernelIfEvPKT_PKlPS0_lllll,(.L_x_7 - _Z13gather_kernelIfEvPKT_PKlPS0_lllll)
        .other          _Z13gather_kernelIfEvPKT_PKlPS0_lllll,@"STO_CUDA_ENTRY STV_DEFAULT"
_Z13gather_kernelIfEvPKT_PKlPS0_lllll:
.text._Z13gather_kernelIfEvPKT_PKlPS0_lllll:
        /* <DEDUP_REMOVED lines=47> */
.L_x_3:
[----:B------:R-:W-:-:S07]  /*02f0*/  MOV R6, 0x310 ;  /* 0x0000031000067802 */ /* 0x000fce0000000f00 */
[----:B0-----:R-:W-:Y:S05]  /*0300*/  CALL.REL.NOINC `($__internal_1_$__cuda_sm20_div_s64) ;  /* 0x00000000008c7944 */ /* 0x001fea0003c00000 */
        /* <DEDUP_REMOVED lines=11> */
.L_x_4:
        /* <DEDUP_REMOVED lines=15> */
[----:B------:R-:W2:Y:S01]  /*04b0*/  LDG.E R5, desc[UR6][R4.64] ;  /* 0x0000000604057981 */ /* 0x000ea2000c1e1900 */
[----:B------:R-:W-:Y:S02]  /*04c0*/  IMAD.MOV.U32 R3, RZ, RZ, RZ ;  /* 0x000000ffff037224 */ /* 0x000fe400078e00ff */
[C---:B------:R-:W-:Y:S02]  /*04d0*/  IMAD R7, R0.reuse, UR4, RZ ;  /* 0x0000000400077c24 */ /* 0x040fe4000f8e02ff */
[----:B------:R-:W-:-:S03]  /*04e0*/  IMAD.WIDE.U32 R2, R0, UR10, R2 ;  /* 0x0000000a00027c25 */ /* 0x000fc6000f8e0002 */
[----:B------:R-:W-:Y:S02]  /*04f0*/  LEA R6, P0, R2, UR20, 0x2 ;  /* 0x0000001402067c11 */ /* 0x000fe4000f8010ff */
[----:B------:R-:W-:-:S04]  /*0500*/  IADD3 R3, PT, PT, R3, R7, RZ ;  /* 0x0000000703037210 */ /* 0x000fc80007ffe0ff */
[----:B------:R-:W-:-:S05]  /*0510*/  LEA.HI.X R7, R2, UR21, R3, 0x2, P0 ;  /* 0x0000001502077c11 */ /* 0x000fca00080f1403 */
[----:B--2---:R-:W-:Y:S01]  /*0520*/  STG.E desc[UR6][R6.64], R5 ;  /* 0x0000000506007986 */ /* 0x004fe2000c101906 */
[----:B------:R-:W-:Y:S05]  /*0530*/  EXIT ;  /* 0x000000000000794d */ /* 0x000fea0003800000 */
        .weak           $__internal_1_$__cuda_sm20_div_s64
        .type           $__internal_1_$__cuda_sm20_div_s64,@function
        .size           $__internal_1_$__cuda_sm20_div_s64,(.L_x_7 - $__internal_1_$__cuda_sm20_div_s64)
$__internal_1_$__cuda_sm20_div_s64:
        /* <DEDUP_REMOVED lines=74> */
[----:B------:R-:W-:Y:S06]  /*09e0*/  RET.REL.NODEC R6 `(_Z13gather_kernelIfEvPKT_PKlPS0_lllll) ;  /* 0xfffffff406847950 */ /* 0x000fec0003c3ffff */
.L_x_5:
        /* <DEDUP_REMOVED lines=9> */
.L_x_7:


//--------------------- .nv.shared.reserved.0     --------------------------
	.section	.nv.shared.reserved.0,"aw",@nobits
	.weak		__nv_reservedSMEM_offset_0_alias
	.size		__nv_reservedSMEM_offset_0_alias, 0, 64
	.other		__nv_reservedSMEM_offset_0_alias,@"STO_CUDA_RESERVED_SHARED STV_DEFAULT"
__nv_reservedSMEM_offset_0_alias:
	.zero		0
	.zero		64


//--------------------- .nv.constant0._Z13gather_kernelI6__halfEvPKT_PKlPS1_lllll --------------------------
	.section	.nv.constant0._Z13gather_kernelI6__halfEvPKT_PKlPS1_lllll,"a",@progbits
	.sectionflags	@""
	.align	4
.nv.constant0._Z13gather_kernelI6__halfEvPKT_PKlPS1_lllll:
	.zero		960


//--------------------- .nv.constant0._Z13gather_kernelIfEvPKT_PKlPS0_lllll --------------------------
	.section	.nv.constant0._Z13gather_kernelIfEvPKT_PKlPS0_lllll,"a",@progbits
	.sectionflags	@""
	.align	4
.nv.constant0._Z13gather_kernelIfEvPKT_PKlPS0_lllll:
	.zero		960


//--------------------- SYMBOLS --------------------------

	.type		.nv.reservedSmem.offset0,@object
	.size		.nv.reservedSmem.offset0,0x4
